//
// Generated by NVIDIA NVVM Compiler
//
// Compiler Build ID: CL-36424714
// Cuda compilation tools, release 13.0, V13.0.88
// Based on NVVM 20.0.0
//

.version 9.0
.target sm_100
.address_size 64

	// .globl	_Z20kLocalRanksAndCountsPKjiiPjS1_
// _ZZ20kLocalRanksAndCountsPKjiiPjS1_E6s_flag has been demoted

.visible .entry _Z20kLocalRanksAndCountsPKjiiPjS1_(
	.param .u64 .ptr .align 1 _Z20kLocalRanksAndCountsPKjiiPjS1__param_0,
	.param .u32 _Z20kLocalRanksAndCountsPKjiiPjS1__param_1,
	.param .u32 _Z20kLocalRanksAndCountsPKjiiPjS1__param_2,
	.param .u64 .ptr .align 1 _Z20kLocalRanksAndCountsPKjiiPjS1__param_3,
	.param .u64 .ptr .align 1 _Z20kLocalRanksAndCountsPKjiiPjS1__param_4
)
{
	.reg .pred 	%p<22>;
	.reg .b32 	%r<152>;
	.reg .b64 	%rd<13>;
	// demoted variable
	.shared .align 4 .b8 _ZZ20kLocalRanksAndCountsPKjiiPjS1_E6s_flag[16384];
	ld.param.u64 	%rd1, [_Z20kLocalRanksAndCountsPKjiiPjS1__param_0];
	ld.param.u32 	%r43, [_Z20kLocalRanksAndCountsPKjiiPjS1__param_1];
	ld.param.u32 	%r44, [_Z20kLocalRanksAndCountsPKjiiPjS1__param_2];
	ld.param.u64 	%rd2, [_Z20kLocalRanksAndCountsPKjiiPjS1__param_3];
	ld.param.u64 	%rd3, [_Z20kLocalRanksAndCountsPKjiiPjS1__param_4];
	mov.u32 	%r1, %ctaid.x;
	mov.u32 	%r2, %ntid.x;
	mov.u32 	%r3, %tid.x;
	mad.lo.s32 	%r4, %r1, %r2, %r3;
	shl.b32 	%r46, %r3, 2;
	mov.u32 	%r47, _ZZ20kLocalRanksAndCountsPKjiiPjS1_E6s_flag;
	add.s32 	%r5, %r47, %r46;
	mov.b32 	%r134, 0;
	st.shared.u32 	[%r5], %r134;
	st.shared.u32 	[%r5+1024], %r134;
	st.shared.u32 	[%r5+2048], %r134;
	st.shared.u32 	[%r5+3072], %r134;
	st.shared.u32 	[%r5+4096], %r134;
	st.shared.u32 	[%r5+5120], %r134;
	st.shared.u32 	[%r5+6144], %r134;
	st.shared.u32 	[%r5+7168], %r134;
	st.shared.u32 	[%r5+8192], %r134;
	st.shared.u32 	[%r5+9216], %r134;
	st.shared.u32 	[%r5+10240], %r134;
	st.shared.u32 	[%r5+11264], %r134;
	st.shared.u32 	[%r5+12288], %r134;
	st.shared.u32 	[%r5+13312], %r134;
	st.shared.u32 	[%r5+14336], %r134;
	st.shared.u32 	[%r5+15360], %r134;
	bar.sync 	0;
	setp.ge.s32 	%p1, %r4, %r43;
	@%p1 bra 	$L__BB0_2;
	cvta.to.global.u64 	%rd4, %rd1;
	mul.wide.s32 	%rd5, %r4, 4;
	add.s64 	%rd6, %rd4, %rd5;
	ld.global.nc.u32 	%r48, [%rd6];
	shr.u32 	%r49, %r48, %r44;
	and.b32  	%r134, %r49, 15;
	shl.b32 	%r50, %r49, 10;
	and.b32  	%r51, %r50, 15360;
	add.s32 	%r53, %r47, %r51;
	add.s32 	%r55, %r53, %r46;
	mov.b32 	%r56, 1;
	st.shared.u32 	[%r55], %r56;
$L__BB0_2:
	bar.sync 	0;
	setp.lt.u32 	%p2, %r2, 2;
	@%p2 bra 	$L__BB0_37;
	mov.b32 	%r135, 1;
$L__BB0_4:
	setp.lt.u32 	%p3, %r3, %r135;
	sub.s32 	%r59, %r3, %r135;
	shl.b32 	%r60, %r59, 2;
	add.s32 	%r9, %r47, %r60;
	mov.b32 	%r136, 0;
	@%p3 bra 	$L__BB0_6;
	ld.shared.u32 	%r136, [%r9];
$L__BB0_6:
	setp.lt.u32 	%p4, %r3, %r135;
	bar.sync 	0;
	ld.shared.u32 	%r63, [%r5];
	add.s32 	%r64, %r63, %r136;
	st.shared.u32 	[%r5], %r64;
	bar.sync 	0;
	mov.b32 	%r137, 0;
	@%p4 bra 	$L__BB0_8;
	ld.shared.u32 	%r137, [%r9+1024];
$L__BB0_8:
	setp.lt.u32 	%p5, %r3, %r135;
	bar.sync 	0;
	ld.shared.u32 	%r66, [%r5+1024];
	add.s32 	%r67, %r66, %r137;
	st.shared.u32 	[%r5+1024], %r67;
	bar.sync 	0;
	mov.b32 	%r138, 0;
	@%p5 bra 	$L__BB0_10;
	ld.shared.u32 	%r138, [%r9+2048];
$L__BB0_10:
	setp.lt.u32 	%p6, %r3, %r135;
	bar.sync 	0;
	ld.shared.u32 	%r69, [%r5+2048];
	add.s32 	%r70, %r69, %r138;
	st.shared.u32 	[%r5+2048], %r70;
	bar.sync 	0;
	mov.b32 	%r139, 0;
	@%p6 bra 	$L__BB0_12;
	ld.shared.u32 	%r139, [%r9+3072];
$L__BB0_12:
	setp.lt.u32 	%p7, %r3, %r135;
	bar.sync 	0;
	ld.shared.u32 	%r72, [%r5+3072];
	add.s32 	%r73, %r72, %r139;
	st.shared.u32 	[%r5+3072], %r73;
	bar.sync 	0;
	mov.b32 	%r140, 0;
	@%p7 bra 	$L__BB0_14;
	ld.shared.u32 	%r140, [%r9+4096];
$L__BB0_14:
	setp.lt.u32 	%p8, %r3, %r135;
	bar.sync 	0;
	ld.shared.u32 	%r75, [%r5+4096];
	add.s32 	%r76, %r75, %r140;
	st.shared.u32 	[%r5+4096], %r76;
	bar.sync 	0;
	mov.b32 	%r141, 0;
	@%p8 bra 	$L__BB0_16;
	ld.shared.u32 	%r141, [%r9+5120];
$L__BB0_16:
	setp.lt.u32 	%p9, %r3, %r135;
	bar.sync 	0;
	ld.shared.u32 	%r78, [%r5+5120];
	add.s32 	%r79, %r78, %r141;
	st.shared.u32 	[%r5+5120], %r79;
	bar.sync 	0;
	mov.b32 	%r142, 0;
	@%p9 bra 	$L__BB0_18;
	ld.shared.u32 	%r142, [%r9+6144];
$L__BB0_18:
	setp.lt.u32 	%p10, %r3, %r135;
	bar.sync 	0;
	ld.shared.u32 	%r81, [%r5+6144];
	add.s32 	%r82, %r81, %r142;
	st.shared.u32 	[%r5+6144], %r82;
	bar.sync 	0;
	mov.b32 	%r143, 0;
	@%p10 bra 	$L__BB0_20;
	ld.shared.u32 	%r143, [%r9+7168];
$L__BB0_20:
	setp.lt.u32 	%p11, %r3, %r135;
	bar.sync 	0;
	ld.shared.u32 	%r84, [%r5+7168];
	add.s32 	%r85, %r84, %r143;
	st.shared.u32 	[%r5+7168], %r85;
	bar.sync 	0;
	mov.b32 	%r144, 0;
	@%p11 bra 	$L__BB0_22;
	ld.shared.u32 	%r144, [%r9+8192];
$L__BB0_22:
	setp.lt.u32 	%p12, %r3, %r135;
	bar.sync 	0;
	ld.shared.u32 	%r87, [%r5+8192];
	add.s32 	%r88, %r87, %r144;
	st.shared.u32 	[%r5+8192], %r88;
	bar.sync 	0;
	mov.b32 	%r145, 0;
	@%p12 bra 	$L__BB0_24;
	ld.shared.u32 	%r145, [%r9+9216];
$L__BB0_24:
	setp.lt.u32 	%p13, %r3, %r135;
	bar.sync 	0;
	ld.shared.u32 	%r90, [%r5+9216];
	add.s32 	%r91, %r90, %r145;
	st.shared.u32 	[%r5+9216], %r91;
	bar.sync 	0;
	mov.b32 	%r146, 0;
	@%p13 bra 	$L__BB0_26;
	ld.shared.u32 	%r146, [%r9+10240];
$L__BB0_26:
	setp.lt.u32 	%p14, %r3, %r135;
	bar.sync 	0;
	ld.shared.u32 	%r93, [%r5+10240];
	add.s32 	%r94, %r93, %r146;
	st.shared.u32 	[%r5+10240], %r94;
	bar.sync 	0;
	mov.b32 	%r147, 0;
	@%p14 bra 	$L__BB0_28;
	ld.shared.u32 	%r147, [%r9+11264];
$L__BB0_28:
	setp.lt.u32 	%p15, %r3, %r135;
	bar.sync 	0;
	ld.shared.u32 	%r96, [%r5+11264];
	add.s32 	%r97, %r96, %r147;
	st.shared.u32 	[%r5+11264], %r97;
	bar.sync 	0;
	mov.b32 	%r148, 0;
	@%p15 bra 	$L__BB0_30;
	ld.shared.u32 	%r148, [%r9+12288];
$L__BB0_30:
	setp.lt.u32 	%p16, %r3, %r135;
	bar.sync 	0;
	ld.shared.u32 	%r99, [%r5+12288];
	add.s32 	%r100, %r99, %r148;
	st.shared.u32 	[%r5+12288], %r100;
	bar.sync 	0;
	mov.b32 	%r149, 0;
	@%p16 bra 	$L__BB0_32;
	ld.shared.u32 	%r149, [%r9+13312];
$L__BB0_32:
	setp.lt.u32 	%p17, %r3, %r135;
	bar.sync 	0;
	ld.shared.u32 	%r102, [%r5+13312];
	add.s32 	%r103, %r102, %r149;
	st.shared.u32 	[%r5+13312], %r103;
	bar.sync 	0;
	mov.b32 	%r150, 0;
	@%p17 bra 	$L__BB0_34;
	ld.shared.u32 	%r150, [%r9+14336];
$L__BB0_34:
	setp.lt.u32 	%p18, %r3, %r135;
	bar.sync 	0;
	ld.shared.u32 	%r105, [%r5+14336];
	add.s32 	%r106, %r105, %r150;
	st.shared.u32 	[%r5+14336], %r106;
	bar.sync 	0;
	mov.b32 	%r151, 0;
	@%p18 bra 	$L__BB0_36;
	ld.shared.u32 	%r151, [%r9+15360];
$L__BB0_36:
	bar.sync 	0;
	ld.shared.u32 	%r107, [%r5+15360];
	add.s32 	%r108, %r107, %r151;
	st.shared.u32 	[%r5+15360], %r108;
	bar.sync 	0;
	shl.b32 	%r135, %r135, 1;
	setp.lt.u32 	%p19, %r135, %r2;
	@%p19 bra 	$L__BB0_4;
$L__BB0_37:
	setp.ge.s32 	%p20, %r4, %r43;
	@%p20 bra 	$L__BB0_39;
	shl.b32 	%r109, %r134, 10;
	add.s32 	%r111, %r47, %r109;
	add.s32 	%r113, %r111, %r46;
	ld.shared.u32 	%r114, [%r113];
	add.s32 	%r115, %r114, -1;
	cvta.to.global.u64 	%rd7, %rd2;
	mul.wide.s32 	%rd8, %r4, 4;
	add.s64 	%rd9, %rd7, %rd8;
	st.global.u32 	[%rd9], %r115;
$L__BB0_39:
	add.s32 	%r116, %r2, -1;
	setp.ne.s32 	%p21, %r3, %r116;
	@%p21 bra 	$L__BB0_41;
	shl.b32 	%r117, %r1, 4;
	ld.shared.u32 	%r118, [%r5];
	cvta.to.global.u64 	%rd10, %rd3;
	mul.wide.u32 	%rd11, %r117, 4;
	add.s64 	%rd12, %rd10, %rd11;
	st.global.u32 	[%rd12], %r118;
	ld.shared.u32 	%r119, [%r5+1024];
	st.global.u32 	[%rd12+4], %r119;
	ld.shared.u32 	%r120, [%r5+2048];
	st.global.u32 	[%rd12+8], %r120;
	ld.shared.u32 	%r121, [%r5+3072];
	st.global.u32 	[%rd12+12], %r121;
	ld.shared.u32 	%r122, [%r5+4096];
	st.global.u32 	[%rd12+16], %r122;
	ld.shared.u32 	%r123, [%r5+5120];
	st.global.u32 	[%rd12+20], %r123;
	ld.shared.u32 	%r124, [%r5+6144];
	st.global.u32 	[%rd12+24], %r124;
	ld.shared.u32 	%r125, [%r5+7168];
	st.global.u32 	[%rd12+28], %r125;
	ld.shared.u32 	%r126, [%r5+8192];
	st.global.u32 	[%rd12+32], %r126;
	ld.shared.u32 	%r127, [%r5+9216];
	st.global.u32 	[%rd12+36], %r127;
	ld.shared.u32 	%r128, [%r5+10240];
	st.global.u32 	[%rd12+40], %r128;
	ld.shared.u32 	%r129, [%r5+11264];
	st.global.u32 	[%rd12+44], %r129;
	ld.shared.u32 	%r130, [%r5+12288];
	st.global.u32 	[%rd12+48], %r130;
	ld.shared.u32 	%r131, [%r5+13312];
	st.global.u32 	[%rd12+52], %r131;
	ld.shared.u32 	%r132, [%r5+14336];
	st.global.u32 	[%rd12+56], %r132;
	ld.shared.u32 	%r133, [%r5+15360];
	st.global.u32 	[%rd12+60], %r133;
$L__BB0_41:
	ret;

}
	// .globl	_Z8kScatterPKjiiS0_S0_Pj
.visible .entry _Z8kScatterPKjiiS0_S0_Pj(
	.param .u64 .ptr .align 1 _Z8kScatterPKjiiS0_S0_Pj_param_0,
	.param .u32 _Z8kScatterPKjiiS0_S0_Pj_param_1,
	.param .u32 _Z8kScatterPKjiiS0_S0_Pj_param_2,
	.param .u64 .ptr .align 1 _Z8kScatterPKjiiS0_S0_Pj_param_3,
	.param .u64 .ptr .align 1 _Z8kScatterPKjiiS0_S0_Pj_param_4,
	.param .u64 .ptr .align 1 _Z8kScatterPKjiiS0_S0_Pj_param_5
)
{
	.reg .pred 	%p<2>;
	.reg .b32 	%r<15>;
	.reg .b64 	%rd<16>;

	ld.param.u64 	%rd1, [_Z8kScatterPKjiiS0_S0_Pj_param_0];
	ld.param.u32 	%r4, [_Z8kScatterPKjiiS0_S0_Pj_param_1];
	ld.param.u32 	%r3, [_Z8kScatterPKjiiS0_S0_Pj_param_2];
	ld.param.u64 	%rd2, [_Z8kScatterPKjiiS0_S0_Pj_param_3];
	ld.param.u64 	%rd3, [_Z8kScatterPKjiiS0_S0_Pj_param_4];
	ld.param.u64 	%rd4, [_Z8kScatterPKjiiS0_S0_Pj_param_5];
	mov.u32 	%r1, %ctaid.x;
	mov.u32 	%r5, %ntid.x;
	mov.u32 	%r6, %tid.x;
	mad.lo.s32 	%r2, %r1, %r5, %r6;
	setp.ge.s32 	%p1, %r2, %r4;
	@%p1 bra 	$L__BB1_2;
	cvta.to.global.u64 	%rd5, %rd1;
	cvta.to.global.u64 	%rd6, %rd3;
	cvta.to.global.u64 	%rd7, %rd2;
	cvta.to.global.u64 	%rd8, %rd4;
	mul.wide.s32 	%rd9, %r2, 4;
	add.s64 	%rd10, %rd5, %rd9;
	ld.global.nc.u32 	%r7, [%rd10];
	shr.u32 	%r8, %r7, %r3;
	and.b32  	%r9, %r8, 15;
	shl.b32 	%r10, %r1, 4;
	or.b32  	%r11, %r10, %r9;
	mul.wide.u32 	%rd11, %r11, 4;
	add.s64 	%rd12, %rd6, %rd11;
	ld.global.nc.u32 	%r12, [%rd12];
	add.s64 	%rd13, %rd7, %rd9;
	ld.global.nc.u32 	%r13, [%rd13];
	add.s32 	%r14, %r13, %r12;
	mul.wide.u32 	%rd14, %r14, 4;
	add.s64 	%rd15, %rd8, %rd14;
	st.global.u32 	[%rd15], %r7;
$L__BB1_2:
	ret;

}


// ===== COMPILED SASS (sm_100) =====

	.target	sm_100

	.elftype	@"ET_EXEC"


//--------------------- .note.nv.tkinfo           --------------------------
	.section	.note.nv.tkinfo,"",@"SHT_NOTE"
	.sectionflags	@"SHF_NOTE_NV_TKINFO"
	.tkinfo
        /*0018*/ 	.word	0x00000002
        /*0030*/ 	.string	""
        /*0030*/ 	.string	"ptxas"
        /*0030*/ 	.string	"Cuda compilation tools, release 13.0, V13.0.88"
        /*0030*/ 	.string	"Build cuda_13.0.r13.0/compiler.36424714_0"
        /*0030*/ 	.string	"-arch sm_100 -m 64 "



//--------------------- .note.nv.cuinfo           --------------------------
	.section	.note.nv.cuinfo,"",@"SHT_NOTE"
	.sectionflags	@"SHF_NOTE_NV_CUINFO"
        /*0018*/ 	.short	0x0002
        /*001a*/ 	.short	0x0064
        /*001c*/ 	.short	0x0082
	.zero		2


//--------------------- .nv.info                  --------------------------
	.section	.nv.info,"",@"SHT_CUDA_INFO"
	.align	4


	//----- nvinfo : EIATTR_REGCOUNT
	.align		4
        /*0000*/ 	.byte	0x04, 0x2f
        /*0002*/ 	.short	(.L_1 - .L_0)
	.align		4
.L_0:
        /*0004*/ 	.word	index@(_Z20kLocalRanksAndCountsPKjiiPjS1_)
        /*0008*/ 	.word	0x00000020


	//----- nvinfo : EIATTR_FRAME_SIZE
	.align		4
.L_1:
        /*000c*/ 	.byte	0x04, 0x11
        /*000e*/ 	.short	(.L_3 - .L_2)
	.align		4
.L_2:
        /*0010*/ 	.word	index@(_Z20kLocalRanksAndCountsPKjiiPjS1_)
        /*0014*/ 	.word	0x00000000


	//----- nvinfo : EIATTR_REGCOUNT
	.align		4
.L_3:
        /*0018*/ 	.byte	0x04, 0x2f
        /*001a*/ 	.short	(.L_5 - .L_4)
	.align		4
.L_4:
        /*001c*/ 	.word	index@(_Z8kScatterPKjiiS0_S0_Pj)
        /*0020*/ 	.word	0x00000010


	//----- nvinfo : EIATTR_FRAME_SIZE
	.align		4
.L_5:
        /*0024*/ 	.byte	0x04, 0x11
        /*0026*/ 	.short	(.L_7 - .L_6)
	.align		4
.L_6:
        /*0028*/ 	.word	index@(_Z8kScatterPKjiiS0_S0_Pj)
        /*002c*/ 	.word	0x00000000


	//----- nvinfo : EIATTR_MIN_STACK_SIZE
	.align		4
.L_7:
        /*0030*/ 	.byte	0x04, 0x12
        /*0032*/ 	.short	(.L_9 - .L_8)
	.align		4
.L_8:
        /*0034*/ 	.word	index@(_Z8kScatterPKjiiS0_S0_Pj)
        /*0038*/ 	.word	0x00000000


	//----- nvinfo : EIATTR_MIN_STACK_SIZE
	.align		4
.L_9:
        /*003c*/ 	.byte	0x04, 0x12
        /*003e*/ 	.short	(.L_11 - .L_10)
	.align		4
.L_10:
        /*0040*/ 	.word	index@(_Z20kLocalRanksAndCountsPKjiiPjS1_)
        /*0044*/ 	.word	0x00000000
.L_11:


//--------------------- .nv.compat                --------------------------
	.section	.nv.compat,"",@"SHT_CUDA_COMPAT_INFO"
	.align	4
        /*0000*/ 	.byte	0x02, 0x09, 0x00, 0x00, 0x02, 0x02, 0x01, 0x00, 0x02, 0x05, 0x05, 0x00, 0x03, 0x07, 0x01, 0x01
        /*0010*/ 	.byte	0x02, 0x03, 0x00, 0x00, 0x02, 0x06, 0x01, 0x00, 0x04, 0x0b, 0x08, 0x00, 0x09, 0x00, 0x00, 0x00
        /*0020*/ 	.byte	0x00, 0x00, 0x00, 0x00


//--------------------- .nv.info._Z8kScatterPKjiiS0_S0_Pj --------------------------
	.section	.nv.info._Z8kScatterPKjiiS0_S0_Pj,"",@"SHT_CUDA_INFO"
	.sectionflags	@""
	.align	4


	//----- nvinfo : EIATTR_CUDA_API_VERSION
	.align		4
        /*0000*/ 	.byte	0x04, 0x37
        /*0002*/ 	.short	(.L_13 - .L_12)
.L_12:
        /*0004*/ 	.word	0x00000082


	//----- nvinfo : EIATTR_KPARAM_INFO
	.align		4
.L_13:
        /*0008*/ 	.byte	0x04, 0x17
        /*000a*/ 	.short	(.L_15 - .L_14)
.L_14:
        /*000c*/ 	.word	0x00000000
        /*0010*/ 	.short	0x0005
        /*0012*/ 	.short	0x0020
        /*0014*/ 	.byte	0x00, 0xf5, 0x21, 0x00


	//----- nvinfo : EIATTR_KPARAM_INFO
	.align		4
.L_15:
        /*0018*/ 	.byte	0x04, 0x17
        /*001a*/ 	.short	(.L_17 - .L_16)
.L_16:
        /*001c*/ 	.word	0x00000000
        /*0020*/ 	.short	0x0004
        /*0022*/ 	.short	0x0018
        /*0024*/ 	.byte	0x00, 0xf5, 0x21, 0x00


	//----- nvinfo : EIATTR_KPARAM_INFO
	.align		4
.L_17:
        /*0028*/ 	.byte	0x04, 0x17
        /*002a*/ 	.short	(.L_19 - .L_18)
.L_18:
        /*002c*/ 	.word	0x00000000
        /*0030*/ 	.short	0x0003
        /*0032*/ 	.short	0x0010
        /*0034*/ 	.byte	0x00, 0xf5, 0x21, 0x00


	//----- nvinfo : EIATTR_KPARAM_INFO
	.align		4
.L_19:
        /*0038*/ 	.byte	0x04, 0x17
        /*003a*/ 	.short	(.L_21 - .L_20)
.L_20:
        /*003c*/ 	.word	0x00000000
        /*0040*/ 	.short	0x0002
        /*0042*/ 	.short	0x000c
        /*0044*/ 	.byte	0x00, 0xf0, 0x11, 0x00


	//----- nvinfo : EIATTR_KPARAM_INFO
	.align		4
.L_21:
        /*0048*/ 	.byte	0x04, 0x17
        /*004a*/ 	.short	(.L_23 - .L_22)
.L_22:
        /*004c*/ 	.word	0x00000000
        /*0050*/ 	.short	0x0001
        /*0052*/ 	.short	0x0008
        /*0054*/ 	.byte	0x00, 0xf0, 0x11, 0x00


	//----- nvinfo : EIATTR_KPARAM_INFO
	.align		4
.L_23:
        /*0058*/ 	.byte	0x04, 0x17
        /*005a*/ 	.short	(.L_25 - .L_24)
.L_24:
        /*005c*/ 	.word	0x00000000
        /*0060*/ 	.short	0x0000
        /*0062*/ 	.short	0x0000
        /*0064*/ 	.byte	0x00, 0xf5, 0x21, 0x00


	//----- nvinfo : EIATTR_SPARSE_MMA_MASK
	.align		4
.L_25:
        /*0068*/ 	.byte	0x03, 0x50
        /*006a*/ 	.short	0x0000


	//----- nvinfo : EIATTR_MAXREG_COUNT
	.align		4
        /*006c*/ 	.byte	0x03, 0x1b
        /*006e*/ 	.short	0x00ff


	//----- nvinfo : EIATTR_MERCURY_ISA_VERSION
	.align		4
        /*0070*/ 	.byte	0x03, 0x5f
        /*0072*/ 	.short	0x0101


	//----- nvinfo : EIATTR_VRC_CTA_INIT_COUNT
	.align		4
        /*0074*/ 	.byte	0x02, 0x4a
	.zero		1
	.zero		1


	//----- nvinfo : EIATTR_EXIT_INSTR_OFFSETS
	.align		4
        /*0078*/ 	.byte	0x04, 0x1c
        /*007a*/ 	.short	(.L_27 - .L_26)


	//   ....[0]....
.L_26:
        /*007c*/ 	.word	0x00000070


	//   ....[1]....
        /*0080*/ 	.word	0x000001a0


	//----- nvinfo : EIATTR_CBANK_PARAM_SIZE
	.align		4
.L_27:
        /*0084*/ 	.byte	0x03, 0x19
        /*0086*/ 	.short	0x0028


	//----- nvinfo : EIATTR_PARAM_CBANK
	.align		4
        /*0088*/ 	.byte	0x04, 0x0a
        /*008a*/ 	.short	(.L_29 - .L_28)
	.align		4
.L_28:
        /*008c*/ 	.word	index@(.nv.constant0._Z8kScatterPKjiiS0_S0_Pj)
        /*0090*/ 	.short	0x0380
        /*0092*/ 	.short	0x0028


	//----- nvinfo : EIATTR_SW_WAR
	.align		4
.L_29:
        /*0094*/ 	.byte	0x04, 0x36
        /*0096*/ 	.short	(.L_31 - .L_30)
.L_30:
        /*0098*/ 	.word	0x00000008
.L_31:


//--------------------- .nv.info._Z20kLocalRanksAndCountsPKjiiPjS1_ --------------------------
	.section	.nv.info._Z20kLocalRanksAndCountsPKjiiPjS1_,"",@"SHT_CUDA_INFO"
	.sectionflags	@""
	.align	4


	//----- nvinfo : EIATTR_CUDA_API_VERSION
	.align		4
        /*0000*/ 	.byte	0x04, 0x37
        /*0002*/ 	.short	(.L_33 - .L_32)
.L_32:
        /*0004*/ 	.word	0x00000082


	//----- nvinfo : EIATTR_KPARAM_INFO
	.align		4
.L_33:
        /*0008*/ 	.byte	0x04, 0x17
        /*000a*/ 	.short	(.L_35 - .L_34)
.L_34:
        /*000c*/ 	.word	0x00000000
        /*0010*/ 	.short	0x0004
        /*0012*/ 	.short	0x0018
        /*0014*/ 	.byte	0x00, 0xf5, 0x21, 0x00


	//----- nvinfo : EIATTR_KPARAM_INFO
	.align		4
.L_35:
        /*0018*/ 	.byte	0x04, 0x17
        /*001a*/ 	.short	(.L_37 - .L_36)
.L_36:
        /*001c*/ 	.word	0x00000000
        /*0020*/ 	.short	0x0003
        /*0022*/ 	.short	0x0010
        /*0024*/ 	.byte	0x00, 0xf5, 0x21, 0x00


	//----- nvinfo : EIATTR_KPARAM_INFO
	.align		4
.L_37:
        /*0028*/ 	.byte	0x04, 0x17
        /*002a*/ 	.short	(.L_39 - .L_38)
.L_38:
        /*002c*/ 	.word	0x00000000
        /*0030*/ 	.short	0x0002
        /*0032*/ 	.short	0x000c
        /*0034*/ 	.byte	0x00, 0xf0, 0x11, 0x00


	//----- nvinfo : EIATTR_KPARAM_INFO
	.align		4
.L_39:
        /*0038*/ 	.byte	0x04, 0x17
        /*003a*/ 	.short	(.L_41 - .L_40)
.L_40:
        /*003c*/ 	.word	0x00000000
        /*0040*/ 	.short	0x0001
        /*0042*/ 	.short	0x0008
        /*0044*/ 	.byte	0x00, 0xf0, 0x11, 0x00


	//----- nvinfo : EIATTR_KPARAM_INFO
	.align		4
.L_41:
        /*0048*/ 	.byte	0x04, 0x17
        /*004a*/ 	.short	(.L_43 - .L_42)
.L_42:
        /*004c*/ 	.word	0x00000000
        /*0050*/ 	.short	0x0000
        /*0052*/ 	.short	0x0000
        /*0054*/ 	.byte	0x00, 0xf5, 0x21, 0x00


	//----- nvinfo : EIATTR_SPARSE_MMA_MASK
	.align		4
.L_43:
        /*0058*/ 	.byte	0x03, 0x50
        /*005a*/ 	.short	0x0000


	//----- nvinfo : EIATTR_MAXREG_COUNT
	.align		4
        /*005c*/ 	.byte	0x03, 0x1b
        /*005e*/ 	.short	0x00ff


	//----- nvinfo : EIATTR_NUM_BARRIERS
	.align		4
        /*0060*/ 	.byte	0x02, 0x4c
        /*0062*/ 	.byte	0x01
	.zero		1


	//----- nvinfo : EIATTR_MERCURY_ISA_VERSION
	.align		4
        /*0064*/ 	.byte	0x03, 0x5f
        /*0066*/ 	.short	0x0101


	//----- nvinfo : EIATTR_VRC_CTA_INIT_COUNT
	.align		4
        /*0068*/ 	.byte	0x02, 0x4a
	.zero		1
	.zero		1


	//----- nvinfo : EIATTR_EXIT_INSTR_OFFSETS
	.align		4
        /*006c*/ 	.byte	0x04, 0x1c
        /*006e*/ 	.short	(.L_45 - .L_44)


	//   ....[0]....
.L_44:
        /*0070*/ 	.word	0x00000b20


	//   ....[1]....
        /*0074*/ 	.word	0x00000d60


	//----- nvinfo : EIATTR_CRS_STACK_SIZE
	.align		4
.L_45:
        /*0078*/ 	.byte	0x04, 0x1e
        /*007a*/ 	.short	(.L_47 - .L_46)
.L_46:
        /*007c*/ 	.word	0x00000000


	//----- nvinfo : EIATTR_CBANK_PARAM_SIZE
	.align		4
.L_47:
        /*0080*/ 	.byte	0x03, 0x19
        /*0082*/ 	.short	0x0020


	//----- nvinfo : EIATTR_PARAM_CBANK
	.align		4
        /*0084*/ 	.byte	0x04, 0x0a
        /*0086*/ 	.short	(.L_49 - .L_48)
	.align		4
.L_48:
        /*0088*/ 	.word	index@(.nv.constant0._Z20kLocalRanksAndCountsPKjiiPjS1_)
        /*008c*/ 	.short	0x0380
        /*008e*/ 	.short	0x0020


	//----- nvinfo : EIATTR_SW_WAR
	.align		4
.L_49:
        /*0090*/ 	.byte	0x04, 0x36
        /*0092*/ 	.short	(.L_51 - .L_50)
.L_50:
        /*0094*/ 	.word	0x00000008
.L_51:


//--------------------- .nv.callgraph             --------------------------
	.section	.nv.callgraph,"",@"SHT_CUDA_CALLGRAPH"
	.align	4
	.sectionentsize	8
	.align		4
        /*0000*/ 	.word	0x00000000
	.align		4
        /*0004*/ 	.word	0xffffffff
	.align		4
        /*0008*/ 	.word	0x00000000
	.align		4
        /*000c*/ 	.word	0xfffffffe
	.align		4
        /*0010*/ 	.word	0x00000000
	.align		4
        /*0014*/ 	.word	0xfffffffd
	.align		4
        /*0018*/ 	.word	0x00000000
	.align		4
        /*001c*/ 	.word	0xfffffffc


//--------------------- .text._Z8kScatterPKjiiS0_S0_Pj --------------------------
	.section	.text._Z8kScatterPKjiiS0_S0_Pj,"ax",@progbits
	.align	128
        .global         _Z8kScatterPKjiiS0_S0_Pj
        .type           _Z8kScatterPKjiiS0_S0_Pj,@function
        .size           _Z8kScatterPKjiiS0_S0_Pj,(.L_x_6 - _Z8kScatterPKjiiS0_S0_Pj)
        .other          _Z8kScatterPKjiiS0_S0_Pj,@"STO_CUDA_ENTRY STV_DEFAULT"
_Z8kScatterPKjiiS0_S0_Pj:
.text._Z8kScatterPKjiiS0_S0_Pj:
[----:B------:R-:W-:Y:S01]  /*0000*/  LDC R1, c[0x0][0x37c] ;  /* 0x0000df00ff017b82 */ /* 0x000fe20000000800 */
[----:B------:R-:W0:Y:S01]  /*0010*/  S2R R13, SR_CTAID.X ;  /* 0x00000000000d7919 */ /* 0x000e220000002500 */
[----:B------:R-:W0:Y:S01]  /*0020*/  LDCU UR4, c[0x0][0x360] ;  /* 0x00006c00ff0477ac */ /* 0x000e220008000800 */
[----:B------:R-:W0:Y:S01]  /*0030*/  S2R R0, SR_TID.X ;  /* 0x0000000000007919 */ /* 0x000e220000002100 */
[----:B------:R-:W1:Y:S01]  /*0040*/  LDCU UR5, c[0x0][0x388] ;  /* 0x00007100ff0577ac */ /* 0x000e620008000800 */
[----:B0-----:R-:W-:-:S05]  /*0050*/  IMAD R9, R13, UR4, R0 ;  /* 0x000000040d097c24 */ /* 0x001fca000f8e0200 */
[----:B-1----:R-:W-:-:S13]  /*0060*/  ISETP.GE.AND P0, PT, R9, UR5, PT ;  /* 0x0000000509007c0c */ /* 0x002fda000bf06270 */
[----:B------:R-:W-:Y:S05]  /*0070*/  @P0 EXIT ;  /* 0x000000000000094d */ /* 0x000fea0003800000 */
[----:B------:R-:W0:Y:S01]  /*0080*/  LDC.64 R2, c[0x0][0x380] ;  /* 0x0000e000ff027b82 */ /* 0x000e220000000a00 */
[----:B------:R-:W1:Y:S01]  /*0090*/  LDCU.64 UR4, c[0x0][0x358] ;  /* 0x00006b00ff0477ac */ /* 0x000e620008000a00 */
[----:B------:R-:W2:Y:S06]  /*00a0*/  LDCU UR6, c[0x0][0x38c] ;  /* 0x00007180ff0677ac */ /* 0x000eac0008000800 */
[----:B------:R-:W3:Y:S08]  /*00b0*/  LDC.64 R6, c[0x0][0x390] ;  /* 0x0000e400ff067b82 */ /* 0x000ef00000000a00 */
[----:B------:R-:W4:Y:S01]  /*00c0*/  LDC.64 R4, c[0x0][0x398] ;  /* 0x0000e600ff047b82 */ /* 0x000f220000000a00 */
[----:B0-----:R-:W-:-:S05]  /*00d0*/  IMAD.WIDE R2, R9, 0x4, R2 ;  /* 0x0000000409027825 */ /* 0x001fca00078e0202 */
[----:B-1----:R0:W2:Y:S01]  /*00e0*/  LDG.E.CONSTANT R11, desc[UR4][R2.64] ;  /* 0x00000004020b7981 */ /* 0x0020a2000c1e9900 */
[----:B---3--:R-:W-:-:S06]  /*00f0*/  IMAD.WIDE R6, R9, 0x4, R6 ;  /* 0x0000000409067825 */ /* 0x008fcc00078e0206 */
[----:B------:R-:W3:Y:S01]  /*0100*/  LDG.E.CONSTANT R7, desc[UR4][R6.64] ;  /* 0x0000000406077981 */ /* 0x000ee2000c1e9900 */
[----:B0-----:R-:W0:Y:S01]  /*0110*/  LDC.64 R2, c[0x0][0x3a0] ;  /* 0x0000e800ff027b82 */ /* 0x001e220000000a00 */
[----:B--2---:R-:W-:-:S04]  /*0120*/  SHF.R.U32.HI R0, RZ, UR6, R11 ;  /* 0x00000006ff007c19 */ /* 0x004fc8000801160b */
[----:B------:R-:W-:-:S04]  /*0130*/  LOP3.LUT R0, R0, 0xf, RZ, 0xc0, !PT ;  /* 0x0000000f00007812 */ /* 0x000fc800078ec0ff */
[----:B------:R-:W-:-:S05]  /*0140*/  LEA R13, R13, R0, 0x4 ;  /* 0x000000000d0d7211 */ /* 0x000fca00078e20ff */
[----:B----4-:R-:W-:-:S06]  /*0150*/  IMAD.WIDE.U32 R4, R13, 0x4, R4 ;  /* 0x000000040d047825 */ /* 0x010fcc00078e0004 */
[----:B------:R-:W3:Y:S02]  /*0160*/  LDG.E.CONSTANT R4, desc[UR4][R4.64] ;  /* 0x0000000404047981 */ /* 0x000ee4000c1e9900 */
[----:B---3--:R-:W-:-:S05]  /*0170*/  IADD3 R9, PT, PT, R4, R7, RZ ;  /* 0x0000000704097210 */ /* 0x008fca0007ffe0ff */
[----:B0-----:R-:W-:-:S05]  /*0180*/  IMAD.WIDE.U32 R2, R9, 0x4, R2 ;  /* 0x0000000409027825 */ /* 0x001fca00078e0002 */
[----:B------:R-:W-:Y:S01]  /*0190*/  STG.E desc[UR4][R2.64], R11 ;  /* 0x0000000b02007986 */ /* 0x000fe2000c101904 */
[----:B------:R-:W-:Y:S05]  /*01a0*/  EXIT ;  /* 0x000000000000794d */ /* 0x000fea0003800000 */
.L_x_0:
[----:B------:R-:W-:-:S00]  /*01b0*/  BRA `(.L_x_0) ;  /* 0xfffffffc00fc7947 */ /* 0x000fc0000383ffff */
[----:B------:R-:W-:-:S00]  /*01c0*/  NOP ;  /* 0x0000000000007918 */ /* 0x000fc00000000000 */
        /* <DEDUP_REMOVED lines=11> */
.L_x_6:


//--------------------- .text._Z20kLocalRanksAndCountsPKjiiPjS1_ --------------------------
	.section	.text._Z20kLocalRanksAndCountsPKjiiPjS1_,"ax",@progbits
	.align	128
        .global         _Z20kLocalRanksAndCountsPKjiiPjS1_
        .type           _Z20kLocalRanksAndCountsPKjiiPjS1_,@function
        .size           _Z20kLocalRanksAndCountsPKjiiPjS1_,(.L_x_7 - _Z20kLocalRanksAndCountsPKjiiPjS1_)
        .other          _Z20kLocalRanksAndCountsPKjiiPjS1_,@"STO_CUDA_ENTRY STV_DEFAULT"
_Z20kLocalRanksAndCountsPKjiiPjS1_:
.text._Z20kLocalRanksAndCountsPKjiiPjS1_:
[----:B------:R-:W-:Y:S01]  /*0000*/  LDC R1, c[0x0][0x37c] ;  /* 0x0000df00ff017b82 */ /* 0x000fe20000000800 */
[----:B------:R-:W0:Y:S07]  /*0010*/  S2R R3, SR_TID.X ;  /* 0x0000000000037919 */ /* 0x000e2e0000002100 */
[----:B------:R-:W1:Y:S01]  /*0020*/  S2UR UR5, SR_CgaCtaId ;  /* 0x00000000000579c3 */ /* 0x000e620000008800 */
[----:B------:R-:W2:Y:S01]  /*0030*/  LDCU UR8, c[0x0][0x360] ;  /* 0x00006c00ff0877ac */ /* 0x000ea20008000800 */
[----:B------:R-:W-:Y:S01]  /*0040*/  BSSY.RECONVERGENT B0, `(.L_x_1) ;  /* 0x0000028000007945 */ /* 0x000fe20003800200 */
[----:B------:R-:W2:Y:S01]  /*0050*/  S2R R0, SR_CTAID.X ;  /* 0x0000000000007919 */ /* 0x000ea20000002500 */
[----:B------:R-:W-:Y:S01]  /*0060*/  IMAD.MOV.U32 R5, RZ, RZ, RZ ;  /* 0x000000ffff057224 */ /* 0x000fe200078e00ff */
[----:B------:R-:W3:Y:S01]  /*0070*/  LDCU UR9, c[0x0][0x388] ;  /* 0x00007100ff0977ac */ /* 0x000ee20008000800 */
[----:B------:R-:W-:Y:S01]  /*0080*/  UMOV UR4, 0x400 ;  /* 0x0000040000047882 */ /* 0x000fe20000000000 */
[----:B------:R-:W4:Y:S01]  /*0090*/  LDCU.64 UR6, c[0x0][0x358] ;  /* 0x00006b00ff0677ac */ /* 0x000f220008000a00 */
[----:B-1----:R-:W-:-:S06]  /*00a0*/  ULEA UR4, UR5, UR4, 0x18 ;  /* 0x0000000405047291 */ /* 0x002fcc000f8ec0ff */
[----:B0-----:R-:W-:Y:S01]  /*00b0*/  LEA R2, R3, UR4, 0x2 ;  /* 0x0000000403027c11 */ /* 0x001fe2000f8e10ff */
[----:B--2---:R-:W-:-:S04]  /*00c0*/  IMAD R4, R0, UR8, R3 ;  /* 0x0000000800047c24 */ /* 0x004fc8000f8e0203 */
[----:B------:R0:W-:Y:S01]  /*00d0*/  STS [R2], RZ ;  /* 0x000000ff02007388 */ /* 0x0001e20000000800 */
[----:B---3--:R-:W-:-:S03]  /*00e0*/  ISETP.GE.AND P0, PT, R4, UR9, PT ;  /* 0x0000000904007c0c */ /* 0x008fc6000bf06270 */
[----:B------:R0:W-:Y:S04]  /*00f0*/  STS [R2+0x400], RZ ;  /* 0x000400ff02007388 */ /* 0x0001e80000000800 */
        /* <DEDUP_REMOVED lines=13> */
[----:B------:R0:W-:Y:S01]  /*01d0*/  STS [R2+0x3c00], RZ ;  /* 0x003c00ff02007388 */ /* 0x0001e20000000800 */
[----:B------:R-:W-:Y:S06]  /*01e0*/  BAR.SYNC.DEFER_BLOCKING 0x0 ;  /* 0x0000000000007b1d */ /* 0x000fec0000010000 */
[----:B----4-:R-:W-:Y:S05]  /*01f0*/  @P0 BRA `(.L_x_2) ;  /* 0x0000000000300947 */ /* 0x010fea0003800000 */
[----:B------:R-:W1:Y:S01]  /*0200*/  LDC.64 R6, c[0x0][0x380] ;  /* 0x0000e000ff067b82 */ /* 0x000e620000000a00 */
[----:B------:R-:W2:Y:S01]  /*0210*/  LDCU UR5, c[0x0][0x38c] ;  /* 0x00007180ff0577ac */ /* 0x000ea20008000800 */
[----:B-1----:R-:W-:-:S06]  /*0220*/  IMAD.WIDE R6, R4, 0x4, R6 ;  /* 0x0000000404067825 */ /* 0x002fcc00078e0206 */
[----:B------:R-:W2:Y:S01]  /*0230*/  LDG.E.CONSTANT R6, desc[UR6][R6.64] ;  /* 0x0000000606067981 */ /* 0x000ea2000c1e9900 */
[----:B------:R-:W-:Y:S01]  /*0240*/  IMAD.MOV.U32 R9, RZ, RZ, 0x1 ;  /* 0x00000001ff097424 */ /* 0x000fe200078e00ff */
[----:B--2---:R-:W-:-:S05]  /*0250*/  SHF.R.U32.HI R5, RZ, UR5, R6 ;  /* 0x00000005ff057c19 */ /* 0x004fca0008011606 */
[C---:B------:R-:W-:Y:S01]  /*0260*/  IMAD.SHL.U32 R8, R5.reuse, 0x400, RZ ;  /* 0x0000040005087824 */ /* 0x040fe200078e00ff */
[----:B------:R-:W-:-:S04]  /*0270*/  LOP3.LUT R5, R5, 0xf, RZ, 0xc0, !PT ;  /* 0x0000000f05057812 */ /* 0x000fc800078ec0ff */
[----:B------:R-:W-:-:S04]  /*0280*/  LOP3.LUT R8, R8, 0x3c00, RZ, 0xc0, !PT ;  /* 0x00003c0008087812 */ /* 0x000fc800078ec0ff */
[----:B------:R-:W-:-:S05]  /*0290*/  IADD3 R8, PT, PT, R8, UR4, RZ ;  /* 0x0000000408087c10 */ /* 0x000fca000fffe0ff */
[----:B------:R-:W-:-:S05]  /*02a0*/  IMAD R8, R3, 0x4, R8 ;  /* 0x0000000403087824 */ /* 0x000fca00078e0208 */
[----:B------:R1:W-:Y:S02]  /*02b0*/  STS [R8], R9 ;  /* 0x0000000908007388 */ /* 0x0003e40000000800 */
.L_x_2:
[----:B------:R-:W-:Y:S05]  /*02c0*/  BSYNC.RECONVERGENT B0 ;  /* 0x0000000000007941 */ /* 0x000fea0003800200 */
.L_x_1:
[----:B------:R-:W-:Y:S01]  /*02d0*/  BAR.SYNC.DEFER_BLOCKING 0x0 ;  /* 0x0000000000007b1d */ /* 0x000fe20000010000 */
[----:B------:R-:W-:-:S09]  /*02e0*/  UISETP.GE.U32.AND UP0, UPT, UR8, 0x2, UPT ;  /* 0x000000020800788c */ /* 0x000fd2000bf06070 */
[----:B------:R-:W-:Y:S05]  /*02f0*/  BRA.U !UP0, `(.L_x_3) ;  /* 0x0000000508dc7547 */ /* 0x000fea000b800000 */
[----:B------:R-:W-:-:S05]  /*0300*/  UMOV UR5, 0x1 ;  /* 0x0000000100057882 */ /* 0x000fca0000000000 */
.L_x_4:
[C---:B------:R-:W-:Y:S01]  /*0310*/  ISETP.GE.U32.AND P0, PT, R3.reuse, UR5, PT ;  /* 0x0000000503007c0c */ /* 0x040fe2000bf06070 */
[----:B------:R-:W-:Y:S01]  /*0320*/  IMAD.MOV.U32 R7, RZ, RZ, RZ ;  /* 0x000000ffff077224 */ /* 0x000fe200078e00ff */
[----:B------:R-:W-:Y:S01]  /*0330*/  IADD3 R6, PT, PT, R3, -UR5, RZ ;  /* 0x8000000503067c10 */ /* 0x000fe2000fffe0ff */
[----:B------:R-:W-:-:S03]  /*0340*/  USHF.L.U32 UR5, UR5, 0x1, URZ ;  /* 0x0000000105057899 */ /* 0x000fc600080006ff */
[----:B------:R-:W-:Y:S01]  /*0350*/  LEA R6, R6, UR4, 0x2 ;  /* 0x0000000406067c11 */ /* 0x000fe2000f8e10ff */
[----:B------:R-:W-:-:S06]  /*0360*/  UISETP.GE.U32.AND UP0, UPT, UR5, UR8, UPT ;  /* 0x000000080500728c */ /* 0x000fcc000bf06070 */
[----:B------:R-:W-:Y:S01]  /*0370*/  @P0 LDS R7, [R6] ;  /* 0x0000000006070984 */ /* 0x000fe20000000800 */
[----:B------:R-:W-:Y:S06]  /*0380*/  BAR.SYNC.DEFER_BLOCKING 0x0 ;  /* 0x0000000000007b1d */ /* 0x000fec0000010000 */
[----:B-1----:R-:W1:Y:S02]  /*0390*/  LDS R8, [R2] ;  /* 0x0000000002087984 */ /* 0x002e640000000800 */
[----:B-1----:R-:W-:Y:S02]  /*03a0*/  IMAD.IADD R7, R8, 0x1, R7 ;  /* 0x0000000108077824 */ /* 0x002fe400078e0207 */
[----:B------:R-:W-:-:S03]  /*03b0*/  HFMA2 R8, -RZ, RZ, 0, 0 ;  /* 0x00000000ff087431 */ /* 0x000fc600000001ff */
[----:B------:R-:W-:Y:S01]  /*03c0*/  STS [R2], R7 ;  /* 0x0000000702007388 */ /* 0x000fe20000000800 */
[----:B------:R-:W-:Y:S06]  /*03d0*/  BAR.SYNC.DEFER_BLOCKING 0x0 ;  /* 0x0000000000007b1d */ /* 0x000fec0000010000 */
[----:B------:R-:W-:Y:S02]  /*03e0*/  @P0 LDS R8, [R6+0x400] ;  /* 0x0004000006080984 */ /* 0x000fe40000000800 */
[----:B------:R-:W-:Y:S06]  /*03f0*/  BAR.SYNC.DEFER_BLOCKING 0x0 ;  /* 0x0000000000007b1d */ /* 0x000fec0000010000 */
[----:B--2---:R-:W1:Y:S02]  /*0400*/  LDS R9, [R2+0x400] ;  /* 0x0004000002097984 */ /* 0x004e640000000800 */
[----:B-1----:R-:W-:Y:S01]  /*0410*/  IMAD.IADD R9, R9, 0x1, R8 ;  /* 0x0000000109097824 */ /* 0x002fe200078e0208 */
[----:B------:R-:W-:-:S04]  /*0420*/  MOV R8, RZ ;  /* 0x000000ff00087202 */ /* 0x000fc80000000f00 */
[----:B------:R-:W-:Y:S01]  /*0430*/  STS [R2+0x400], R9 ;  /* 0x0004000902007388 */ /* 0x000fe20000000800 */
[----:B------:R-:W-:Y:S06]  /*0440*/  BAR.SYNC.DEFER_BLOCKING 0x0 ;  /* 0x0000000000007b1d */ /* 0x000fec0000010000 */
[----:B------:R-:W-:Y:S02]  /*0450*/  @P0 LDS R8, [R6+0x800] ;  /* 0x0008000006080984 */ /* 0x000fe40000000800 */
[----:B------:R-:W-:Y:S06]  /*0460*/  BAR.SYNC.DEFER_BLOCKING 0x0 ;  /* 0x0000000000007b1d */ /* 0x000fec0000010000 */
[----:B------:R-:W1:Y:S02]  /*0470*/  LDS R7, [R2+0x800] ;  /* 0x0008000002077984 */ /* 0x000e640000000800 */
[----:B-1----:R-:W-:-:S02]  /*0480*/  IMAD.IADD R7, R7, 0x1, R8 ;  /* 0x0000000107077824 */ /* 0x002fc400078e0208 */
[----:B------:R-:W-:-:S03]  /*0490*/  HFMA2 R8, -RZ, RZ, 0, 0 ;  /* 0x00000000ff087431 */ /* 0x000fc600000001ff */
[----:B------:R-:W-:Y:S01]  /*04a0*/  STS [R2+0x800], R7 ;  /* 0x0008000702007388 */ /* 0x000fe20000000800 */
[----:B------:R-:W-:Y:S06]  /*04b0*/  BAR.SYNC.DEFER_BLOCKING 0x0 ;  /* 0x0000000000007b1d */ /* 0x000fec0000010000 */
[----:B------:R-:W-:Y:S02]  /*04c0*/  @P0 LDS R8, [R6+0xc00] ;  /* 0x000c000006080984 */ /* 0x000fe40000000800 */
[----:B------:R-:W-:Y:S06]  /*04d0*/  BAR.SYNC.DEFER_BLOCKING 0x0 ;  /* 0x0000000000007b1d */ /* 0x000fec0000010000 */
[----:B------:R-:W1:Y:S02]  /*04e0*/  LDS R9, [R2+0xc00] ;  /* 0x000c000002097984 */ /* 0x000e640000000800 */
        /* <DEDUP_REMOVED lines=84> */
[----:B-1----:R-:W-:-:S05]  /*0a30*/  IMAD.IADD R9, R9, 0x1, R8 ;  /* 0x0000000109097824 */ /* 0x002fca00078e0208 */
[----:B------:R2:W-:Y:S01]  /*0a40*/  STS [R2+0x3c00], R9 ;  /* 0x003c000902007388 */ /* 0x0005e20000000800 */
[----:B------:R-:W-:Y:S06]  /*0a50*/  BAR.SYNC.DEFER_BLOCKING 0x0 ;  /* 0x0000000000007b1d */ /* 0x000fec0000010000 */
[----:B------:R-:W-:Y:S05]  /*0a60*/  BRA.U !UP0, `(.L_x_4) ;  /* 0xfffffff908287547 */ /* 0x000fea000b83ffff */
.L_x_3:
[----:B------:R-:W3:Y:S02]  /*0a70*/  LDCU UR5, c[0x0][0x388] ;  /* 0x00007100ff0577ac */ /* 0x000ee40008000800 */
[----:B---3--:R-:W-:Y:S01]  /*0a80*/  ISETP.GE.AND P1, PT, R4, UR5, PT ;  /* 0x0000000504007c0c */ /* 0x008fe2000bf26270 */
[----:B------:R-:W-:-:S06]  /*0a90*/  UIADD3 UR5, UPT, UPT, UR8, -0x1, URZ ;  /* 0xffffffff08057890 */ /* 0x000fcc000fffe0ff */
[----:B------:R-:W-:-:S06]  /*0aa0*/  ISETP.NE.AND P0, PT, R3, UR5, PT ;  /* 0x0000000503007c0c */ /* 0x000fcc000bf05270 */
[----:B------:R-:W-:-:S04]  /*0ab0*/  @!P1 LEA R6, R5, UR4, 0xa ;  /* 0x0000000405069c11 */ /* 0x000fc8000f8e50ff */
[----:B-1----:R-:W-:Y:S02]  /*0ac0*/  @!P1 LEA R8, R3, R6, 0x2 ;  /* 0x0000000603089211 */ /* 0x002fe400078e10ff */
[----:B------:R-:W1:Y:S04]  /*0ad0*/  @!P1 LDC.64 R6, c[0x0][0x390] ;  /* 0x0000e400ff069b82 */ /* 0x000e680000000a00 */
[----:B------:R-:W3:Y:S01]  /*0ae0*/  @!P1 LDS R8, [R8] ;  /* 0x0000000008089984 */ /* 0x000ee20000000800 */
[----:B-1----:R-:W-:-:S04]  /*0af0*/  @!P1 IMAD.WIDE R4, R4, 0x4, R6 ;  /* 0x0000000404049825 */ /* 0x002fc800078e0206 */
[----:B---3--:R-:W-:-:S05]  /*0b00*/  @!P1 VIADD R3, R8, 0xffffffff ;  /* 0xffffffff08039836 */ /* 0x008fca0000000000 */
[----:B------:R1:W-:Y:S01]  /*0b10*/  @!P1 STG.E desc[UR6][R4.64], R3 ;  /* 0x0000000304009986 */ /* 0x0003e2000c101906 */
[----:B------:R-:W-:Y:S05]  /*0b20*/  @P0 EXIT ;  /* 0x000000000000094d */ /* 0x000fea0003800000 */
[----:B------:R-:W3:Y:S01]  /*0b30*/  LDS R7, [R2] ;  /* 0x0000000002077984 */ /* 0x000ee20000000800 */
[----:B-1----:R-:W1:Y:S01]  /*0b40*/  LDC.64 R4, c[0x0][0x398] ;  /* 0x0000e600ff047b82 */ /* 0x002e620000000a00 */
[----:B------:R-:W-:Y:S02]  /*0b50*/  SHF.L.U32 R3, R0, 0x4, RZ ;  /* 0x0000000400037819 */ /* 0x000fe400000006ff */
[----:B--2---:R-:W2:Y:S04]  /*0b60*/  LDS R9, [R2+0x400] ;  /* 0x0004000002097984 */ /* 0x004ea80000000800 */
[----:B------:R-:W4:Y:S04]  /*0b70*/  LDS R11, [R2+0x800] ;  /* 0x00080000020b7984 */ /* 0x000f280000000800 */
[----:B------:R-:W5:Y:S04]  /*0b80*/  LDS R13, [R2+0xc00] ;  /* 0x000c0000020d7984 */ /* 0x000f680000000800 */
[----:B------:R-:W0:Y:S04]  /*0b90*/  LDS R15, [R2+0x1000] ;  /* 0x00100000020f7984 */ /* 0x000e280000000800 */
[----:B------:R-:W0:Y:S04]  /*0ba0*/  LDS R17, [R2+0x1400] ;  /* 0x0014000002117984 */ /* 0x000e280000000800 */
[----:B------:R-:W0:Y:S01]  /*0bb0*/  LDS R19, [R2+0x1800] ;  /* 0x0018000002137984 */ /* 0x000e220000000800 */
[----:B-1----:R-:W-:-:S03]  /*0bc0*/  IMAD.WIDE.U32 R4, R3, 0x4, R4 ;  /* 0x0000000403047825 */ /* 0x002fc600078e0004 */
[----:B------:R-:W1:Y:S04]  /*0bd0*/  LDS R21, [R2+0x1c00] ;  /* 0x001c000002157984 */ /* 0x000e680000000800 */
        /* <DEDUP_REMOVED lines=8> */
[----:B---3--:R-:W-:Y:S04]  /*0c60*/  STG.E desc[UR6][R4.64], R7 ;  /* 0x0000000704007986 */ /* 0x008fe8000c101906 */
[----:B--2---:R-:W-:Y:S04]  /*0c70*/  STG.E desc[UR6][R4.64+0x4], R9 ;  /* 0x0000040904007986 */ /* 0x004fe8000c101906 */
[----:B----4-:R-:W-:Y:S04]  /*0c80*/  STG.E desc[UR6][R4.64+0x8], R11 ;  /* 0x0000080b04007986 */ /* 0x010fe8000c101906 */
[----:B-----5:R-:W-:Y:S04]  /*0c90*/  STG.E desc[UR6][R4.64+0xc], R13 ;  /* 0x00000c0d04007986 */ /* 0x020fe8000c101906 */
[----:B0-----:R-:W-:Y:S04]  /*0ca0*/  STG.E desc[UR6][R4.64+0x10], R15 ;  /* 0x0000100f04007986 */ /* 0x001fe8000c101906 */
[----:B------:R-:W-:Y:S04]  /*0cb0*/  STG.E desc[UR6][R4.64+0x14], R17 ;  /* 0x0000141104007986 */ /* 0x000fe8000c101906 */
[----:B------:R-:W-:Y:S04]  /*0cc0*/  STG.E desc[UR6][R4.64+0x18], R19 ;  /* 0x0000181304007986 */ /* 0x000fe8000c101906 */
[----:B-1----:R-:W-:Y:S04]  /*0cd0*/  STG.E desc[UR6][R4.64+0x1c], R21 ;  /* 0x00001c1504007986 */ /* 0x002fe8000c101906 */
[----:B------:R-:W-:Y:S04]  /*0ce0*/  STG.E desc[UR6][R4.64+0x20], R23 ;  /* 0x0000201704007986 */ /* 0x000fe8000c101906 */
[----:B------:R-:W-:Y:S04]  /*0cf0*/  STG.E desc[UR6][R4.64+0x24], R25 ;  /* 0x0000241904007986 */ /* 0x000fe8000c101906 */
[----:B------:R-:W-:Y:S04]  /*0d00*/  STG.E desc[UR6][R4.64+0x28], R27 ;  /* 0x0000281b04007986 */ /* 0x000fe8000c101906 */
[----:B------:R-:W-:Y:S04]  /*0d10*/  STG.E desc[UR6][R4.64+0x2c], R29 ;  /* 0x00002c1d04007986 */ /* 0x000fe8000c101906 */
[----:B------:R-:W-:Y:S04]  /*0d20*/  STG.E desc[UR6][R4.64+0x30], R6 ;  /* 0x0000300604007986 */ /* 0x000fe8000c101906 */
[----:B------:R-:W-:Y:S04]  /*0d30*/  STG.E desc[UR6][R4.64+0x34], R8 ;  /* 0x0000340804007986 */ /* 0x000fe8000c101906 */
[----:B------:R-:W-:Y:S04]  /*0d40*/  STG.E desc[UR6][R4.64+0x38], R10 ;  /* 0x0000380a04007986 */ /* 0x000fe8000c101906 */
[----:B------:R-:W-:Y:S01]  /*0d50*/  STG.E desc[UR6][R4.64+0x3c], R12 ;  /* 0x00003c0c04007986 */ /* 0x000fe2000c101906 */
[----:B------:R-:W-:Y:S05]  /*0d60*/  EXIT ;  /* 0x000000000000794d */ /* 0x000fea0003800000 */
.L_x_5:
        /* <DEDUP_REMOVED lines=9> */
.L_x_7:


//--------------------- .nv.shared.reserved.0     --------------------------
	.section	.nv.shared.reserved.0,"aw",@nobits
	.weak		__nv_reservedSMEM_offset_0_alias
	.size		__nv_reservedSMEM_offset_0_alias, 0, 64
	.other		__nv_reservedSMEM_offset_0_alias,@"STO_CUDA_RESERVED_SHARED STV_DEFAULT"
__nv_reservedSMEM_offset_0_alias:
	.zero		0
	.zero		64


//--------------------- .nv.shared._Z20kLocalRanksAndCountsPKjiiPjS1_ --------------------------
	.section	.nv.shared._Z20kLocalRanksAndCountsPKjiiPjS1_,"aw",@nobits
	.sectionflags	@""
	.align	4
.nv.shared._Z20kLocalRanksAndCountsPKjiiPjS1_:
	.zero		17408


//--------------------- .nv.constant0._Z8kScatterPKjiiS0_S0_Pj --------------------------
	.section	.nv.constant0._Z8kScatterPKjiiS0_S0_Pj,"a",@progbits
	.sectionflags	@""
	.align	4
.nv.constant0._Z8kScatterPKjiiS0_S0_Pj:
	.zero		936


//--------------------- .nv.constant0._Z20kLocalRanksAndCountsPKjiiPjS1_ --------------------------
	.section	.nv.constant0._Z20kLocalRanksAndCountsPKjiiPjS1_,"a",@progbits
	.sectionflags	@""
	.align	4
.nv.constant0._Z20kLocalRanksAndCountsPKjiiPjS1_:
	.zero		928


//--------------------- SYMBOLS --------------------------

	.type		.nv.reservedSmem.offset0,@object
	.size		.nv.reservedSmem.offset0,0x4
	.type		.nv.reservedSmem.cap,@object
	.size		.nv.reservedSmem.cap,0x4
